//
// Generated by NVIDIA NVVM Compiler
//
// Compiler Build ID: CL-36424714
// Cuda compilation tools, release 13.0, V13.0.88
// Based on NVVM 20.0.0
//

.version 9.0
.target sm_100
.address_size 64

	// .globl	_Z17matMulTiledKernelPfS_S_
// _ZZ17matMulTiledKernelPfS_S_E2As has been demoted
// _ZZ17matMulTiledKernelPfS_S_E2Bs has been demoted

.visible .entry _Z17matMulTiledKernelPfS_S_(
	.param .u64 .ptr .align 1 _Z17matMulTiledKernelPfS_S__param_0,
	.param .u64 .ptr .align 1 _Z17matMulTiledKernelPfS_S__param_1,
	.param .u64 .ptr .align 1 _Z17matMulTiledKernelPfS_S__param_2
)
{
	.reg .pred 	%p<11>;
	.reg .b32 	%r<36>;
	.reg .b32 	%f<108>;
	.reg .b64 	%rd<13>;
	// demoted variable
	.shared .align 4 .b8 _ZZ17matMulTiledKernelPfS_S_E2As[4096];
	// demoted variable
	.shared .align 4 .b8 _ZZ17matMulTiledKernelPfS_S_E2Bs[4096];
	ld.param.u64 	%rd4, [_Z17matMulTiledKernelPfS_S__param_0];
	ld.param.u64 	%rd5, [_Z17matMulTiledKernelPfS_S__param_1];
	ld.param.u64 	%rd3, [_Z17matMulTiledKernelPfS_S__param_2];
	cvta.to.global.u64 	%rd1, %rd5;
	cvta.to.global.u64 	%rd2, %rd4;
	mov.u32 	%r22, %ctaid.y;
	mov.u32 	%r23, %ntid.y;
	mov.u32 	%r33, %tid.y;
	mad.lo.s32 	%r2, %r22, %r23, %r33;
	mov.u32 	%r24, %ctaid.x;
	mov.u32 	%r25, %ntid.x;
	mov.u32 	%r31, %tid.x;
	mad.lo.s32 	%r4, %r24, %r25, %r31;
	shl.b32 	%r26, %r33, 7;
	mov.u32 	%r27, _ZZ17matMulTiledKernelPfS_S_E2As;
	add.s32 	%r5, %r27, %r26;
	shl.b32 	%r28, %r31, 2;
	add.s32 	%r6, %r5, %r28;
	mov.u32 	%r29, _ZZ17matMulTiledKernelPfS_S_E2Bs;
	add.s32 	%r8, %r29, %r28;
	add.s32 	%r7, %r8, %r26;
	mad.lo.s32 	%r34, %r33, 300, %r4;
	mad.lo.s32 	%r32, %r2, 200, %r31;
	mov.f32 	%f105, 0f00000000;
	mov.b32 	%r35, 0;
$L__BB0_1:
	setp.gt.u32 	%p1, %r2, 99;
	setp.gt.u32 	%p2, %r31, 199;
	mov.f32 	%f106, 0f00000000;
	or.pred  	%p3, %p1, %p2;
	@%p3 bra 	$L__BB0_3;
	mul.wide.u32 	%rd6, %r32, 4;
	add.s64 	%rd7, %rd2, %rd6;
	ld.global.f32 	%f106, [%rd7];
$L__BB0_3:
	setp.gt.s32 	%p4, %r4, 299;
	st.shared.f32 	[%r6], %f106;
	setp.gt.u32 	%p5, %r33, 199;
	mov.f32 	%f107, 0f00000000;
	or.pred  	%p6, %p4, %p5;
	@%p6 bra 	$L__BB0_5;
	mul.wide.s32 	%rd8, %r34, 4;
	add.s64 	%rd9, %rd1, %rd8;
	ld.global.f32 	%f107, [%rd9];
$L__BB0_5:
	st.shared.f32 	[%r7], %f107;
	bar.sync 	0;
	ld.shared.f32 	%f10, [%r5];
	ld.shared.f32 	%f11, [%r8];
	fma.rn.f32 	%f12, %f10, %f11, %f105;
	ld.shared.f32 	%f13, [%r5+4];
	ld.shared.f32 	%f14, [%r8+128];
	fma.rn.f32 	%f15, %f13, %f14, %f12;
	ld.shared.f32 	%f16, [%r5+8];
	ld.shared.f32 	%f17, [%r8+256];
	fma.rn.f32 	%f18, %f16, %f17, %f15;
	ld.shared.f32 	%f19, [%r5+12];
	ld.shared.f32 	%f20, [%r8+384];
	fma.rn.f32 	%f21, %f19, %f20, %f18;
	ld.shared.f32 	%f22, [%r5+16];
	ld.shared.f32 	%f23, [%r8+512];
	fma.rn.f32 	%f24, %f22, %f23, %f21;
	ld.shared.f32 	%f25, [%r5+20];
	ld.shared.f32 	%f26, [%r8+640];
	fma.rn.f32 	%f27, %f25, %f26, %f24;
	ld.shared.f32 	%f28, [%r5+24];
	ld.shared.f32 	%f29, [%r8+768];
	fma.rn.f32 	%f30, %f28, %f29, %f27;
	ld.shared.f32 	%f31, [%r5+28];
	ld.shared.f32 	%f32, [%r8+896];
	fma.rn.f32 	%f33, %f31, %f32, %f30;
	ld.shared.f32 	%f34, [%r5+32];
	ld.shared.f32 	%f35, [%r8+1024];
	fma.rn.f32 	%f36, %f34, %f35, %f33;
	ld.shared.f32 	%f37, [%r5+36];
	ld.shared.f32 	%f38, [%r8+1152];
	fma.rn.f32 	%f39, %f37, %f38, %f36;
	ld.shared.f32 	%f40, [%r5+40];
	ld.shared.f32 	%f41, [%r8+1280];
	fma.rn.f32 	%f42, %f40, %f41, %f39;
	ld.shared.f32 	%f43, [%r5+44];
	ld.shared.f32 	%f44, [%r8+1408];
	fma.rn.f32 	%f45, %f43, %f44, %f42;
	ld.shared.f32 	%f46, [%r5+48];
	ld.shared.f32 	%f47, [%r8+1536];
	fma.rn.f32 	%f48, %f46, %f47, %f45;
	ld.shared.f32 	%f49, [%r5+52];
	ld.shared.f32 	%f50, [%r8+1664];
	fma.rn.f32 	%f51, %f49, %f50, %f48;
	ld.shared.f32 	%f52, [%r5+56];
	ld.shared.f32 	%f53, [%r8+1792];
	fma.rn.f32 	%f54, %f52, %f53, %f51;
	ld.shared.f32 	%f55, [%r5+60];
	ld.shared.f32 	%f56, [%r8+1920];
	fma.rn.f32 	%f57, %f55, %f56, %f54;
	ld.shared.f32 	%f58, [%r5+64];
	ld.shared.f32 	%f59, [%r8+2048];
	fma.rn.f32 	%f60, %f58, %f59, %f57;
	ld.shared.f32 	%f61, [%r5+68];
	ld.shared.f32 	%f62, [%r8+2176];
	fma.rn.f32 	%f63, %f61, %f62, %f60;
	ld.shared.f32 	%f64, [%r5+72];
	ld.shared.f32 	%f65, [%r8+2304];
	fma.rn.f32 	%f66, %f64, %f65, %f63;
	ld.shared.f32 	%f67, [%r5+76];
	ld.shared.f32 	%f68, [%r8+2432];
	fma.rn.f32 	%f69, %f67, %f68, %f66;
	ld.shared.f32 	%f70, [%r5+80];
	ld.shared.f32 	%f71, [%r8+2560];
	fma.rn.f32 	%f72, %f70, %f71, %f69;
	ld.shared.f32 	%f73, [%r5+84];
	ld.shared.f32 	%f74, [%r8+2688];
	fma.rn.f32 	%f75, %f73, %f74, %f72;
	ld.shared.f32 	%f76, [%r5+88];
	ld.shared.f32 	%f77, [%r8+2816];
	fma.rn.f32 	%f78, %f76, %f77, %f75;
	ld.shared.f32 	%f79, [%r5+92];
	ld.shared.f32 	%f80, [%r8+2944];
	fma.rn.f32 	%f81, %f79, %f80, %f78;
	ld.shared.f32 	%f82, [%r5+96];
	ld.shared.f32 	%f83, [%r8+3072];
	fma.rn.f32 	%f84, %f82, %f83, %f81;
	ld.shared.f32 	%f85, [%r5+100];
	ld.shared.f32 	%f86, [%r8+3200];
	fma.rn.f32 	%f87, %f85, %f86, %f84;
	ld.shared.f32 	%f88, [%r5+104];
	ld.shared.f32 	%f89, [%r8+3328];
	fma.rn.f32 	%f90, %f88, %f89, %f87;
	ld.shared.f32 	%f91, [%r5+108];
	ld.shared.f32 	%f92, [%r8+3456];
	fma.rn.f32 	%f93, %f91, %f92, %f90;
	ld.shared.f32 	%f94, [%r5+112];
	ld.shared.f32 	%f95, [%r8+3584];
	fma.rn.f32 	%f96, %f94, %f95, %f93;
	ld.shared.f32 	%f97, [%r5+116];
	ld.shared.f32 	%f98, [%r8+3712];
	fma.rn.f32 	%f99, %f97, %f98, %f96;
	ld.shared.f32 	%f100, [%r5+120];
	ld.shared.f32 	%f101, [%r8+3840];
	fma.rn.f32 	%f102, %f100, %f101, %f99;
	ld.shared.f32 	%f103, [%r5+124];
	ld.shared.f32 	%f104, [%r8+3968];
	fma.rn.f32 	%f105, %f103, %f104, %f102;
	bar.sync 	0;
	add.s32 	%r35, %r35, 1;
	add.s32 	%r34, %r34, 9600;
	add.s32 	%r33, %r33, 32;
	add.s32 	%r32, %r32, 32;
	add.s32 	%r31, %r31, 32;
	setp.ne.s32 	%p7, %r35, 7;
	@%p7 bra 	$L__BB0_1;
	setp.gt.s32 	%p8, %r4, 299;
	setp.gt.u32 	%p9, %r2, 99;
	or.pred  	%p10, %p9, %p8;
	@%p10 bra 	$L__BB0_8;
	mad.lo.s32 	%r30, %r2, 300, %r4;
	cvta.to.global.u64 	%rd10, %rd3;
	mul.wide.s32 	%rd11, %r30, 4;
	add.s64 	%rd12, %rd10, %rd11;
	st.global.f32 	[%rd12], %f105;
$L__BB0_8:
	ret;

}


// ===== COMPILED SASS (sm_100) =====

	.target	sm_100

	.elftype	@"ET_EXEC"


//--------------------- .note.nv.tkinfo           --------------------------
	.section	.note.nv.tkinfo,"",@"SHT_NOTE"
	.sectionflags	@"SHF_NOTE_NV_TKINFO"
	.tkinfo
        /*0018*/ 	.word	0x00000002
        /*0030*/ 	.string	""
        /*0030*/ 	.string	"ptxas"
        /*0030*/ 	.string	"Cuda compilation tools, release 13.0, V13.0.88"
        /*0030*/ 	.string	"Build cuda_13.0.r13.0/compiler.36424714_0"
        /*0030*/ 	.string	"-arch sm_100 -m 64 "



//--------------------- .note.nv.cuinfo           --------------------------
	.section	.note.nv.cuinfo,"",@"SHT_NOTE"
	.sectionflags	@"SHF_NOTE_NV_CUINFO"
        /*0018*/ 	.short	0x0002
        /*001a*/ 	.short	0x0064
        /*001c*/ 	.short	0x0082
	.zero		2


//--------------------- .nv.info                  --------------------------
	.section	.nv.info,"",@"SHT_CUDA_INFO"
	.align	4


	//----- nvinfo : EIATTR_REGCOUNT
	.align		4
        /*0000*/ 	.byte	0x04, 0x2f
        /*0002*/ 	.short	(.L_1 - .L_0)
	.align		4
.L_0:
        /*0004*/ 	.word	index@(_Z17matMulTiledKernelPfS_S_)
        /*0008*/ 	.word	0x00000020


	//----- nvinfo : EIATTR_FRAME_SIZE
	.align		4
.L_1:
        /*000c*/ 	.byte	0x04, 0x11
        /*000e*/ 	.short	(.L_3 - .L_2)
	.align		4
.L_2:
        /*0010*/ 	.word	index@(_Z17matMulTiledKernelPfS_S_)
        /*0014*/ 	.word	0x00000000


	//----- nvinfo : EIATTR_MIN_STACK_SIZE
	.align		4
.L_3:
        /*0018*/ 	.byte	0x04, 0x12
        /*001a*/ 	.short	(.L_5 - .L_4)
	.align		4
.L_4:
        /*001c*/ 	.word	index@(_Z17matMulTiledKernelPfS_S_)
        /*0020*/ 	.word	0x00000000
.L_5:


//--------------------- .nv.compat                --------------------------
	.section	.nv.compat,"",@"SHT_CUDA_COMPAT_INFO"
	.align	4
        /*0000*/ 	.byte	0x02, 0x09, 0x00, 0x00, 0x02, 0x02, 0x01, 0x00, 0x02, 0x05, 0x05, 0x00, 0x03, 0x07, 0x01, 0x01
        /*0010*/ 	.byte	0x02, 0x03, 0x00, 0x00, 0x02, 0x06, 0x01, 0x00, 0x04, 0x0b, 0x08, 0x00, 0x09, 0x00, 0x00, 0x00
        /*0020*/ 	.byte	0x00, 0x00, 0x00, 0x00


//--------------------- .nv.info._Z17matMulTiledKernelPfS_S_ --------------------------
	.section	.nv.info._Z17matMulTiledKernelPfS_S_,"",@"SHT_CUDA_INFO"
	.sectionflags	@""
	.align	4


	//----- nvinfo : EIATTR_CUDA_API_VERSION
	.align		4
        /*0000*/ 	.byte	0x04, 0x37
        /*0002*/ 	.short	(.L_7 - .L_6)
.L_6:
        /*0004*/ 	.word	0x00000082


	//----- nvinfo : EIATTR_KPARAM_INFO
	.align		4
.L_7:
        /*0008*/ 	.byte	0x04, 0x17
        /*000a*/ 	.short	(.L_9 - .L_8)
.L_8:
        /*000c*/ 	.word	0x00000000
        /*0010*/ 	.short	0x0002
        /*0012*/ 	.short	0x0010
        /*0014*/ 	.byte	0x00, 0xf5, 0x21, 0x00


	//----- nvinfo : EIATTR_KPARAM_INFO
	.align		4
.L_9:
        /*0018*/ 	.byte	0x04, 0x17
        /*001a*/ 	.short	(.L_11 - .L_10)
.L_10:
        /*001c*/ 	.word	0x00000000
        /*0020*/ 	.short	0x0001
        /*0022*/ 	.short	0x0008
        /*0024*/ 	.byte	0x00, 0xf5, 0x21, 0x00


	//----- nvinfo : EIATTR_KPARAM_INFO
	.align		4
.L_11:
        /*0028*/ 	.byte	0x04, 0x17
        /*002a*/ 	.short	(.L_13 - .L_12)
.L_12:
        /*002c*/ 	.word	0x00000000
        /*0030*/ 	.short	0x0000
        /*0032*/ 	.short	0x0000
        /*0034*/ 	.byte	0x00, 0xf5, 0x21, 0x00


	//----- nvinfo : EIATTR_SPARSE_MMA_MASK
	.align		4
.L_13:
        /*0038*/ 	.byte	0x03, 0x50
        /*003a*/ 	.short	0x0000


	//----- nvinfo : EIATTR_MAXREG_COUNT
	.align		4
        /*003c*/ 	.byte	0x03, 0x1b
        /*003e*/ 	.short	0x00ff


	//----- nvinfo : EIATTR_NUM_BARRIERS
	.align		4
        /*0040*/ 	.byte	0x02, 0x4c
        /*0042*/ 	.byte	0x01
	.zero		1


	//----- nvinfo : EIATTR_MERCURY_ISA_VERSION
	.align		4
        /*0044*/ 	.byte	0x03, 0x5f
        /*0046*/ 	.short	0x0101


	//----- nvinfo : EIATTR_VRC_CTA_INIT_COUNT
	.align		4
        /*0048*/ 	.byte	0x02, 0x4a
	.zero		1
	.zero		1


	//----- nvinfo : EIATTR_EXIT_INSTR_OFFSETS
	.align		4
        /*004c*/ 	.byte	0x04, 0x1c
        /*004e*/ 	.short	(.L_15 - .L_14)


	//   ....[0]....
.L_14:
        /*0050*/ 	.word	0x00000780


	//   ....[1]....
        /*0054*/ 	.word	0x000007d0


	//----- nvinfo : EIATTR_CBANK_PARAM_SIZE
	.align		4
.L_15:
        /*0058*/ 	.byte	0x03, 0x19
        /*005a*/ 	.short	0x0018


	//----- nvinfo : EIATTR_PARAM_CBANK
	.align		4
        /*005c*/ 	.byte	0x04, 0x0a
        /*005e*/ 	.short	(.L_17 - .L_16)
	.align		4
.L_16:
        /*0060*/ 	.word	index@(.nv.constant0._Z17matMulTiledKernelPfS_S_)
        /*0064*/ 	.short	0x0380
        /*0066*/ 	.short	0x0018


	//----- nvinfo : EIATTR_SW_WAR
	.align		4
.L_17:
        /*0068*/ 	.byte	0x04, 0x36
        /*006a*/ 	.short	(.L_19 - .L_18)
.L_18:
        /*006c*/ 	.word	0x00000008
.L_19:


//--------------------- .nv.callgraph             --------------------------
	.section	.nv.callgraph,"",@"SHT_CUDA_CALLGRAPH"
	.align	4
	.sectionentsize	8
	.align		4
        /*0000*/ 	.word	0x00000000
	.align		4
        /*0004*/ 	.word	0xffffffff
	.align		4
        /*0008*/ 	.word	0x00000000
	.align		4
        /*000c*/ 	.word	0xfffffffe
	.align		4
        /*0010*/ 	.word	0x00000000
	.align		4
        /*0014*/ 	.word	0xfffffffd
	.align		4
        /*0018*/ 	.word	0x00000000
	.align		4
        /*001c*/ 	.word	0xfffffffc


//--------------------- .text._Z17matMulTiledKernelPfS_S_ --------------------------
	.section	.text._Z17matMulTiledKernelPfS_S_,"ax",@progbits
	.align	128
        .global         _Z17matMulTiledKernelPfS_S_
        .type           _Z17matMulTiledKernelPfS_S_,@function
        .size           _Z17matMulTiledKernelPfS_S_,(.L_x_2 - _Z17matMulTiledKernelPfS_S_)
        .other          _Z17matMulTiledKernelPfS_S_,@"STO_CUDA_ENTRY STV_DEFAULT"
_Z17matMulTiledKernelPfS_S_:
.text._Z17matMulTiledKernelPfS_S_:
[----:B------:R-:W-:Y:S01]  /*0000*/  LDC R1, c[0x0][0x37c] ;  /* 0x0000df00ff017b82 */ /* 0x000fe20000000800 */
[----:B------:R-:W0:Y:S07]  /*0010*/  S2R R16, SR_TID.Y ;  /* 0x0000000000107919 */ /* 0x000e2e0000002200 */
[----:B------:R-:W1:Y:S01]  /*0020*/  S2UR UR6, SR_CgaCtaId ;  /* 0x00000000000679c3 */ /* 0x000e620000008800 */
[----:B------:R-:W-:Y:S01]  /*0030*/  UMOV UR4, 0x400 ;  /* 0x0000040000047882 */ /* 0x000fe20000000000 */
[----:B------:R-:W-:Y:S01]  /*0040*/  HFMA2 R7, -RZ, RZ, 0, 0 ;  /* 0x00000000ff077431 */ /* 0x000fe200000001ff */
[----:B------:R-:W2:Y:S01]  /*0050*/  S2R R0, SR_TID.X ;  /* 0x0000000000007919 */ /* 0x000ea20000002100 */
[----:B------:R-:W-:Y:S01]  /*0060*/  UIADD3 UR5, UPT, UPT, UR4, 0x1000, URZ ;  /* 0x0000100004057890 */ /* 0x000fe2000fffe0ff */
[----:B------:R-:W3:Y:S03]  /*0070*/  LDCU.64 UR8, c[0x0][0x358] ;  /* 0x00006b00ff0877ac */ /* 0x000ee60008000a00 */
[----:B------:R-:W4:Y:S08]  /*0080*/  LDC R3, c[0x0][0x364] ;  /* 0x0000d900ff037b82 */ /* 0x000f300000000800 */
[----:B------:R-:W4:Y:S08]  /*0090*/  S2UR UR7, SR_CTAID.Y ;  /* 0x00000000000779c3 */ /* 0x000f300000002600 */
[----:B------:R-:W5:Y:S01]  /*00a0*/  S2UR UR10, SR_CTAID.X ;  /* 0x00000000000a79c3 */ /* 0x000f620000002500 */
[----:B-1----:R-:W-:-:S02]  /*00b0*/  ULEA UR4, UR6, UR4, 0x18 ;  /* 0x0000000406047291 */ /* 0x002fc4000f8ec0ff */
[----:B------:R-:W-:-:S04]  /*00c0*/  ULEA UR5, UR6, UR5, 0x18 ;  /* 0x0000000506057291 */ /* 0x000fc8000f8ec0ff */
[----:B0-----:R-:W-:Y:S01]  /*00d0*/  LEA R21, R16, UR4, 0x7 ;  /* 0x0000000410157c11 */ /* 0x001fe2000f8e38ff */
[----:B------:R-:W5:Y:S01]  /*00e0*/  LDC R23, c[0x0][0x360] ;  /* 0x0000d800ff177b82 */ /* 0x000f620000000800 */
[----:B------:R-:W-:Y:S01]  /*00f0*/  UMOV UR4, URZ ;  /* 0x000000ff00047c82 */ /* 0x000fe20008000000 */
[C---:B--2---:R-:W-:Y:S02]  /*0100*/  LEA R19, R0.reuse, UR5, 0x2 ;  /* 0x0000000500137c11 */ /* 0x044fe4000f8e10ff */
[----:B------:R-:W-:Y:S02]  /*0110*/  LEA R18, R0, R21, 0x2 ;  /* 0x0000001500127211 */ /* 0x000fe400078e10ff */
[----:B------:R-:W-:Y:S01]  /*0120*/  LEA R17, R16, R19, 0x7 ;  /* 0x0000001310117211 */ /* 0x000fe200078e38ff */
[----:B----4-:R-:W-:-:S04]  /*0130*/  IMAD R20, R3, UR7, R16 ;  /* 0x0000000703147c24 */ /* 0x010fc8000f8e0210 */
[--C-:B------:R-:W-:Y:S02]  /*0140*/  IMAD R2, R20, 0xc8, R0.reuse ;  /* 0x000000c814027824 */ /* 0x100fe400078e0200 */
[----:B-----5:R-:W-:-:S04]  /*0150*/  IMAD R23, R23, UR10, R0 ;  /* 0x0000000a17177c24 */ /* 0x020fc8000f8e0200 */
[----:B---3--:R-:W-:-:S07]  /*0160*/  IMAD R3, R16, 0x12c, R23 ;  /* 0x0000012c10037824 */ /* 0x008fce00078e0217 */
.L_x_0:
[----:B------:R-:W-:Y:S02]  /*0170*/  ISETP.GT.U32.AND P1, PT, R0, 0xc7, PT ;  /* 0x000000c70000780c */ /* 0x000fe40003f24070 */
[----:B------:R-:W-:Y:S02]  /*0180*/  ISETP.GT.U32.AND P0, PT, R16, 0xc7, PT ;  /* 0x000000c71000780c */ /* 0x000fe40003f04070 */
[----:B------:R-:W-:Y:S02]  /*0190*/  ISETP.GT.U32.OR P1, PT, R20, 0x63, P1 ;  /* 0x000000631400780c */ /* 0x000fe40000f24470 */
[----:B------:R-:W-:Y:S02]  /*01a0*/  ISETP.GT.OR P0, PT, R23, 0x12b, P0 ;  /* 0x0000012b1700780c */ /* 0x000fe40000704670 */
[----:B------:R-:W-:Y:S02]  /*01b0*/  MOV R25, RZ ;  /* 0x000000ff00197202 */ /* 0x000fe40000000f00 */
[----:B------:R-:W-:-:S07]  /*01c0*/  MOV R6, RZ ;  /* 0x000000ff00067202 */ /* 0x000fce0000000f00 */
[----:B------:R-:W0:Y:S08]  /*01d0*/  @!P1 LDC.64 R12, c[0x0][0x380] ;  /* 0x0000e000ff0c9b82 */ /* 0x000e300000000a00 */
[----:B------:R-:W1:Y:S01]  /*01e0*/  @!P0 LDC.64 R4, c[0x0][0x388] ;  /* 0x0000e200ff048b82 */ /* 0x000e620000000a00 */
[----:B0-----:R-:W-:-:S05]  /*01f0*/  @!P1 IMAD.WIDE.U32 R12, R2, 0x4, R12 ;  /* 0x00000004020c9825 */ /* 0x001fca00078e000c */
[----:B------:R-:W2:Y:S01]  /*0200*/  @!P1 LDG.E R25, desc[UR8][R12.64] ;  /* 0x000000080c199981 */ /* 0x000ea2000c1e1900 */
[----:B-1----:R-:W-:-:S05]  /*0210*/  @!P0 IMAD.WIDE R4, R3, 0x4, R4 ;  /* 0x0000000403048825 */ /* 0x002fca00078e0204 */
[----:B------:R-:W3:Y:S01]  /*0220*/  @!P0 LDG.E R6, desc[UR8][R4.64] ;  /* 0x0000000804068981 */ /* 0x000ee2000c1e1900 */
[----:B------:R-:W-:-:S04]  /*0230*/  UIADD3 UR4, UPT, UPT, UR4, 0x1, URZ ;  /* 0x0000000104047890 */ /* 0x000fc8000fffe0ff */
[----:B------:R-:W-:Y:S01]  /*0240*/  UISETP.NE.AND UP0, UPT, UR4, 0x7, UPT ;  /* 0x000000070400788c */ /* 0x000fe2000bf05270 */
[----:B------:R-:W-:Y:S02]  /*0250*/  IADD3 R16, PT, PT, R16, 0x20, RZ ;  /* 0x0000002010107810 */ /* 0x000fe40007ffe0ff */
[----:B------:R-:W-:Y:S02]  /*0260*/  IADD3 R0, PT, PT, R0, 0x20, RZ ;  /* 0x0000002000007810 */ /* 0x000fe40007ffe0ff */
[----:B------:R-:W-:Y:S02]  /*0270*/  IADD3 R2, PT, PT, R2, 0x20, RZ ;  /* 0x0000002002027810 */ /* 0x000fe40007ffe0ff */
[----:B------:R-:W-:Y:S01]  /*0280*/  IADD3 R3, PT, PT, R3, 0x2580, RZ ;  /* 0x0000258003037810 */ /* 0x000fe20007ffe0ff */
[----:B--2---:R-:W-:Y:S04]  /*0290*/  STS [R18], R25 ;  /* 0x0000001912007388 */ /* 0x004fe80000000800 */
[----:B---3--:R-:W-:Y:S01]  /*02a0*/  STS [R17], R6 ;  /* 0x0000000611007388 */ /* 0x008fe20000000800 */
[----:B------:R-:W-:Y:S06]  /*02b0*/  BAR.SYNC.DEFER_BLOCKING 0x0 ;  /* 0x0000000000007b1d */ /* 0x000fec0000010000 */
[----:B------:R-:W-:Y:S04]  /*02c0*/  LDS R24, [R19] ;  /* 0x0000000013187984 */ /* 0x000fe80000000800 */
[----:B------:R-:W0:Y:S04]  /*02d0*/  LDS.128 R8, [R21] ;  /* 0x0000000015087984 */ /* 0x000e280000000c00 */
[----:B------:R-:W1:Y:S04]  /*02e0*/  LDS R29, [R19+0x80] ;  /* 0x00008000131d7984 */ /* 0x000e680000000800 */
[----:B------:R-:W2:Y:S04]  /*02f0*/  LDS R28, [R19+0x100] ;  /* 0x00010000131c7984 */ /* 0x000ea80000000800 */
[----:B------:R-:W3:Y:S04]  /*0300*/  LDS R26, [R19+0x180] ;  /* 0x00018000131a7984 */ /* 0x000ee80000000800 */
[----:B------:R-:W-:Y:S04]  /*0310*/  LDS R27, [R19+0x200] ;  /* 0x00020000131b7984 */ /* 0x000fe80000000800 */
[----:B------:R-:W4:Y:S04]  /*0320*/  LDS.128 R12, [R21+0x10] ;  /* 0x00001000150c7984 */ /* 0x000f280000000c00 */
[----:B------:R-:W5:Y:S04]  /*0330*/  LDS R22, [R19+0x280] ;  /* 0x0002800013167984 */ /* 0x000f680000000800 */
[----:B------:R-:W5:Y:S01]  /*0340*/  LDS R25, [R19+0x300] ;  /* 0x0003000013197984 */ /* 0x000f620000000800 */
[----:B0-----:R-:W-:-:S03]  /*0350*/  FFMA R8, R8, R24, R7 ;  /* 0x0000001808087223 */ /* 0x001fc60000000007 */
[----:B------:R-:W0:Y:S01]  /*0360*/  LDS R24, [R19+0x380] ;  /* 0x0003800013187984 */ /* 0x000e220000000800 */
[----:B-1----:R-:W-:-:S03]  /*0370*/  FFMA R9, R29, R9, R8 ;  /* 0x000000091d097223 */ /* 0x002fc60000000008 */
[----:B------:R-:W-:Y:S01]  /*0380*/  LDS.128 R4, [R21+0x20] ;  /* 0x0000200015047984 */ /* 0x000fe20000000c00 */
[----:B--2---:R-:W-:-:S03]  /*0390*/  FFMA R29, R28, R10, R9 ;  /* 0x0000000a1c1d7223 */ /* 0x004fc60000000009 */
[----:B------:R-:W1:Y:S01]  /*03a0*/  LDS R9, [R19+0x400] ;  /* 0x0004000013097984 */ /* 0x000e620000000800 */
[----:B---3--:R-:W-:-:S03]  /*03b0*/  FFMA R29, R26, R11, R29 ;  /* 0x0000000b1a1d7223 */ /* 0x008fc6000000001d */
[----:B------:R-:W2:Y:S04]  /*03c0*/  LDS R8, [R19+0x480] ;  /* 0x0004800013087984 */ /* 0x000ea80000000800 */
[----:B------:R-:W3:Y:S01]  /*03d0*/  LDS R11, [R19+0x500] ;  /* 0x00050000130b7984 */ /* 0x000ee20000000800 */
[----:B----4-:R-:W-:-:S03]  /*03e0*/  FFMA R27, R12, R27, R29 ;  /* 0x0000001b0c1b7223 */ /* 0x010fc6000000001d */
[----:B------:R-:W-:Y:S01]  /*03f0*/  LDS R26, [R19+0x880] ;  /* 0x00088000131a7984 */ /* 0x000fe20000000800 */
[----:B-----5:R-:W-:-:S03]  /*0400*/  FFMA R10, R22, R13, R27 ;  /* 0x0000000d160a7223 */ /* 0x020fc6000000001b */
[----:B------:R-:W4:Y:S01]  /*0410*/  LDS R22, [R19+0x580] ;  /* 0x0005800013167984 */ /* 0x000f220000000800 */
[----:B------:R-:W-:-:S03]  /*0420*/  FFMA R25, R25, R14, R10 ;  /* 0x0000000e19197223 */ /* 0x000fc6000000000a */
[----:B------:R-:W-:Y:S04]  /*0430*/  LDS R27, [R19+0x700] ;  /* 0x00070000131b7984 */ /* 0x000fe80000000800 */
[----:B------:R-:W-:Y:S01]  /*0440*/  LDS R28, [R19+0xa80] ;  /* 0x000a8000131c7984 */ /* 0x000fe20000000800 */
[----:B0-----:R-:W-:-:S03]  /*0450*/  FFMA R29, R24, R15, R25 ;  /* 0x0000000f181d7223 */ /* 0x001fc60000000019 */
[----:B------:R-:W-:Y:S04]  /*0460*/  LDS R25, [R19+0x600] ;  /* 0x0006000013197984 */ /* 0x000fe80000000800 */
[----:B------:R-:W0:Y:S04]  /*0470*/  LDS.128 R12, [R21+0x30] ;  /* 0x00003000150c7984 */ /* 0x000e280000000c00 */
[----:B------:R-:W5:Y:S01]  /*0480*/  LDS R24, [R19+0x680] ;  /* 0x0006800013187984 */ /* 0x000f620000000800 */
[----:B-1----:R-:W-:-:S03]  /*0490*/  FFMA R9, R4, R9, R29 ;  /* 0x0000000904097223 */ /* 0x002fc6000000001d */
[----:B------:R-:W1:Y:S01]  /*04a0*/  LDS R4, [R19+0x780] ;  /* 0x0007800013047984 */ /* 0x000e620000000800 */
[----:B--2---:R-:W-:-:S03]  /*04b0*/  FFMA R8, R8, R5, R9 ;  /* 0x0000000508087223 */ /* 0x004fc60000000009 */
[----:B------:R-:W-:Y:S01]  /*04c0*/  LDS R29, [R19+0x800] ;  /* 0x00080000131d7984 */ /* 0x000fe20000000800 */
[----:B---3--:R-:W-:-:S03]  /*04d0*/  FFMA R5, R11, R6, R8 ;  /* 0x000000060b057223 */ /* 0x008fc60000000008 */
[----:B------:R-:W2:Y:S01]  /*04e0*/  LDS.128 R8, [R21+0x40] ;  /* 0x0000400015087984 */ /* 0x000ea20000000c00 */
[----:B----4-:R-:W-:-:S03]  /*04f0*/  FFMA R5, R22, R7, R5 ;  /* 0x0000000716057223 */ /* 0x010fc60000000005 */
[----:B------:R-:W3:Y:S01]  /*0500*/  LDS R22, [R19+0x900] ;  /* 0x0009000013167984 */ /* 0x000ee20000000800 */
[----:B0-----:R-:W-:-:S03]  /*0510*/  FFMA R5, R12, R25, R5 ;  /* 0x000000190c057223 */ /* 0x001fc60000000005 */
[----:B------:R-:W-:Y:S01]  /*0520*/  LDS R25, [R19+0xa00] ;  /* 0x000a000013197984 */ /* 0x000fe20000000800 */
[----:B-----5:R-:W-:-:S04]  /*0530*/  FFMA R24, R24, R13, R5 ;  /* 0x0000000d18187223 */ /* 0x020fc80000000005 */
[----:B------:R-:W-:Y:S02]  /*0540*/  FFMA R27, R27, R14, R24 ;  /* 0x0000000e1b1b7223 */ /* 0x000fe40000000018 */
[----:B------:R-:W0:Y:S02]  /*0550*/  LDS R24, [R19+0x980] ;  /* 0x0009800013187984 */ /* 0x000e240000000800 */
[----:B-1----:R-:W-:Y:S02]  /*0560*/  FFMA R15, R4, R15, R27 ;  /* 0x0000000f040f7223 */ /* 0x002fe4000000001b */
[----:B------:R-:W1:Y:S04]  /*0570*/  LDS.128 R4, [R21+0x50] ;  /* 0x0000500015047984 */ /* 0x000e680000000c00 */
[----:B------:R-:W4:Y:S01]  /*0580*/  LDS R27, [R19+0xb00] ;  /* 0x000b0000131b7984 */ /* 0x000f220000000800 */
[----:B--2---:R-:W-:-:S03]  /*0590*/  FFMA R15, R8, R29, R15 ;  /* 0x0000001d080f7223 */ /* 0x004fc6000000000f */
[----:B------:R-:W2:Y:S01]  /*05a0*/  LDS R8, [R19+0xb80] ;  /* 0x000b800013087984 */ /* 0x000ea20000000800 */
[----:B------:R-:W-:-:S03]  /*05b0*/  FFMA R9, R26, R9, R15 ;  /* 0x000000091a097223 */ /* 0x000fc6000000000f */
[----:B------:R-:W-:Y:S01]  /*05c0*/  LDS.128 R12, [R21+0x60] ;  /* 0x00006000150c7984 */ /* 0x000fe20000000c00 */
[----:B---3--:R-:W-:-:S03]  /*05d0*/  FFMA R29, R22, R10, R9 ;  /* 0x0000000a161d7223 */ /* 0x008fc60000000009 */
[----:B------:R-:W3:Y:S04]  /*05e0*/  LDS R9, [R19+0xc00] ;  /* 0x000c000013097984 */ /* 0x000ee80000000800 */
[----:B------:R-:W5:Y:S04]  /*05f0*/  LDS R10, [R19+0xc80] ;  /* 0x000c8000130a7984 */ /* 0x000f680000000800 */
[----:B------:R-:W-:Y:S01]  /*0600*/  LDS R22, [R19+0xd80] ;  /* 0x000d800013167984 */ /* 0x000fe20000000800 */
[----:B0-----:R-:W-:-:S04]  /*0610*/  FFMA R11, R24, R11, R29 ;  /* 0x0000000b180b7223 */ /* 0x001fc8000000001d */
[----:B-1----:R-:W-:Y:S02]  /*0620*/  FFMA R11, R4, R25, R11 ;  /* 0x00000019040b7223 */ /* 0x002fe4000000000b */
[----:B------:R-:W-:Y:S02]  /*0630*/  LDS R25, [R19+0xf00] ;  /* 0x000f000013197984 */ /* 0x000fe40000000800 */
[----:B------:R-:W-:Y:S02]  /*0640*/  FFMA R28, R28, R5, R11 ;  /* 0x000000051c1c7223 */ /* 0x000fe4000000000b */
[----:B------:R-:W0:Y:S02]  /*0650*/  LDS R11, [R19+0xd00] ;  /* 0x000d0000130b7984 */ /* 0x000e240000000800 */
[----:B----4-:R-:W-:-:S04]  /*0660*/  FFMA R27, R27, R6, R28 ;  /* 0x000000061b1b7223 */ /* 0x010fc8000000001c */
[----:B--2---:R-:W-:Y:S02]  /*0670*/  FFMA R29, R8, R7, R27 ;  /* 0x00000007081d7223 */ /* 0x004fe4000000001b */
[----:B------:R-:W-:Y:S04]  /*0680*/  LDS R27, [R19+0xe00] ;  /* 0x000e0000131b7984 */ /* 0x000fe80000000800 */
[----:B------:R-:W1:Y:S04]  /*0690*/  LDS.128 R4, [R21+0x70] ;  /* 0x0000700015047984 */ /* 0x000e680000000c00 */
[----:B------:R-:W2:Y:S01]  /*06a0*/  LDS R8, [R19+0xe80] ;  /* 0x000e800013087984 */ /* 0x000ea20000000800 */
[----:B---3--:R-:W-:-:S03]  /*06b0*/  FFMA R9, R12, R9, R29 ;  /* 0x000000090c097223 */ /* 0x008fc6000000001d */
[----:B------:R-:W3:Y:S01]  /*06c0*/  LDS R12, [R19+0xf80] ;  /* 0x000f8000130c7984 */ /* 0x000ee20000000800 */
[----:B-----5:R-:W-:-:S04]  /*06d0*/  FFMA R10, R10, R13, R9 ;  /* 0x0000000d0a0a7223 */ /* 0x020fc80000000009 */
[----:B0-----:R-:W-:-:S04]  /*06e0*/  FFMA R11, R11, R14, R10 ;  /* 0x0000000e0b0b7223 */ /* 0x001fc8000000000a */
[----:B------:R-:W-:-:S04]  /*06f0*/  FFMA R11, R22, R15, R11 ;  /* 0x0000000f160b7223 */ /* 0x000fc8000000000b */
[----:B-1----:R-:W-:-:S04]  /*0700*/  FFMA R11, R4, R27, R11 ;  /* 0x0000001b040b7223 */ /* 0x002fc8000000000b */
[----:B--2---:R-:W-:-:S04]  /*0710*/  FFMA R8, R8, R5, R11 ;  /* 0x0000000508087223 */ /* 0x004fc8000000000b */
[----:B------:R-:W-:-:S04]  /*0720*/  FFMA R25, R25, R6, R8 ;  /* 0x0000000619197223 */ /* 0x000fc80000000008 */
[----:B---3--:R-:W-:Y:S01]  /*0730*/  FFMA R7, R12, R7, R25 ;  /* 0x000000070c077223 */ /* 0x008fe20000000019 */
[----:B------:R-:W-:Y:S06]  /*0740*/  BAR.SYNC.DEFER_BLOCKING 0x0 ;  /* 0x0000000000007b1d */ /* 0x000fec0000010000 */
[----:B------:R-:W-:Y:S05]  /*0750*/  BRA.U UP0, `(.L_x_0) ;  /* 0xfffffff900847547 */ /* 0x000fea000b83ffff */
[----:B------:R-:W-:-:S04]  /*0760*/  ISETP.GT.AND P0, PT, R23, 0x12b, PT ;  /* 0x0000012b1700780c */ /* 0x000fc80003f04270 */
[----:B------:R-:W-:-:S13]  /*0770*/  ISETP.GT.U32.OR P0, PT, R20, 0x63, P0 ;  /* 0x000000631400780c */ /* 0x000fda0000704470 */
[----:B------:R-:W-:Y:S05]  /*0780*/  @P0 EXIT ;  /* 0x000000000000094d */ /* 0x000fea0003800000 */
[----:B------:R-:W0:Y:S01]  /*0790*/  LDC.64 R2, c[0x0][0x390] ;  /* 0x0000e400ff027b82 */ /* 0x000e220000000a00 */
[----:B------:R-:W-:-:S04]  /*07a0*/  IMAD R23, R20, 0x12c, R23 ;  /* 0x0000012c14177824 */ /* 0x000fc800078e0217 */
[----:B0-----:R-:W-:-:S05]  /*07b0*/  IMAD.WIDE R2, R23, 0x4, R2 ;  /* 0x0000000417027825 */ /* 0x001fca00078e0202 */
[----:B------:R-:W-:Y:S01]  /*07c0*/  STG.E desc[UR8][R2.64], R7 ;  /* 0x0000000702007986 */ /* 0x000fe2000c101908 */
[----:B------:R-:W-:Y:S05]  /*07d0*/  EXIT ;  /* 0x000000000000794d */ /* 0x000fea0003800000 */
.L_x_1:
[----:B------:R-:W-:-:S00]  /*07e0*/  BRA `(.L_x_1) ;  /* 0xfffffffc00fc7947 */ /* 0x000fc0000383ffff */
[----:B------:R-:W-:-:S00]  /*07f0*/  NOP ;  /* 0x0000000000007918 */ /* 0x000fc00000000000 */
        /* <DEDUP_REMOVED lines=8> */
.L_x_2:


//--------------------- .nv.shared._Z17matMulTiledKernelPfS_S_ --------------------------
	.section	.nv.shared._Z17matMulTiledKernelPfS_S_,"aw",@nobits
	.sectionflags	@""
	.align	4
.nv.shared._Z17matMulTiledKernelPfS_S_:
	.zero		9216


//--------------------- .nv.shared.reserved.0     --------------------------
	.section	.nv.shared.reserved.0,"aw",@nobits
	.weak		__nv_reservedSMEM_offset_0_alias
	.size		__nv_reservedSMEM_offset_0_alias, 0, 64
	.other		__nv_reservedSMEM_offset_0_alias,@"STO_CUDA_RESERVED_SHARED STV_DEFAULT"
__nv_reservedSMEM_offset_0_alias:
	.zero		0
	.zero		64


//--------------------- .nv.constant0._Z17matMulTiledKernelPfS_S_ --------------------------
	.section	.nv.constant0._Z17matMulTiledKernelPfS_S_,"a",@progbits
	.sectionflags	@""
	.align	4
.nv.constant0._Z17matMulTiledKernelPfS_S_:
	.zero		920


//--------------------- SYMBOLS --------------------------

	.type		.nv.reservedSmem.offset0,@object
	.size		.nv.reservedSmem.offset0,0x4
	.type		.nv.reservedSmem.cap,@object
	.size		.nv.reservedSmem.cap,0x4
